	.headerflags	@"EF_CUDA_TEXMODE_UNIFIED EF_CUDA_64BIT_ADDRESS EF_CUDA_ACCELERATORS EF_CUDA_SM90 EF_CUDA_VIRTUAL_SM(EF_CUDA_SM90)"
	.elftype	@"ET_EXEC"


//--------------------- .nv.info                  --------------------------
	.section	.nv.info,"",@"SHT_CUDA_INFO"
	.align	4


	//----- nvinfo : EIATTR_REGCOUNT
	.align		4
        /*0000*/ 	.byte	0x04, 0x2f
        /*0002*/ 	.short	(.L_1 - .L_0)
	.align		4
.L_0:
        /*0004*/ 	.word	index@(triton_poi_fused__unsafe_index_add_mul_sub_10)
        /*0008*/ 	.word	0x00000019


	//----- nvinfo : EIATTR_MIN_STACK_SIZE
	.align		4
.L_1:
        /*000c*/ 	.byte	0x04, 0x12
        /*000e*/ 	.short	(.L_3 - .L_2)
	.align		4
.L_2:
        /*0010*/ 	.word	index@(triton_poi_fused__unsafe_index_add_mul_sub_10)
        /*0014*/ 	.word	0x00000000


	//----- nvinfo : EIATTR_FRAME_SIZE
	.align		4
.L_3:
        /*0018*/ 	.byte	0x04, 0x11
        /*001a*/ 	.short	(.L_5 - .L_4)
	.align		4
.L_4:
        /*001c*/ 	.word	index@(triton_poi_fused__unsafe_index_add_mul_sub_10)
        /*0020*/ 	.word	0x00000000


	//----- nvinfo : EIATTR_MIN_STACK_SIZE
	.align		4
.L_5:
        /*0024*/ 	.byte	0x04, 0x12
        /*0026*/ 	.short	(.L_7 - .L_6)
	.align		4
.L_6:
        /*0028*/ 	.word	index@(triton_poi_fused__unsafe_index_add_mul_sub_10)
        /*002c*/ 	.word	0x00000000
.L_7:


//--------------------- .nv.info.triton_poi_fused__unsafe_index_add_mul_sub_10 --------------------------
	.section	.nv.info.triton_poi_fused__unsafe_index_add_mul_sub_10,"",@"SHT_CUDA_INFO"
	.sectionflags	@""
	.align	4


	//----- nvinfo : EIATTR_CUDA_API_VERSION
	.align		4
        /*0000*/ 	.byte	0x04, 0x37
        /*0002*/ 	.short	(.L_9 - .L_8)
.L_8:
        /*0004*/ 	.word	0x0000007c


	//----- nvinfo : EIATTR_KPARAM_INFO
	.align		4
.L_9:
        /*0008*/ 	.byte	0x04, 0x17
        /*000a*/ 	.short	(.L_11 - .L_10)
.L_10:
        /*000c*/ 	.word	0x00000000
        /*0010*/ 	.short	0x0006
        /*0012*/ 	.short	0x0030
        /*0014*/ 	.byte	0x00, 0xf0, 0x11, 0x00


	//----- nvinfo : EIATTR_KPARAM_INFO
	.align		4
.L_11:
        /*0018*/ 	.byte	0x04, 0x17
        /*001a*/ 	.short	(.L_13 - .L_12)
.L_12:
        /*001c*/ 	.word	0x00000000
        /*0020*/ 	.short	0x0005
        /*0022*/ 	.short	0x0028
        /*0024*/ 	.byte	0x00, 0xf4, 0x21, 0x00


	//----- nvinfo : EIATTR_KPARAM_INFO
	.align		4
.L_13:
        /*0028*/ 	.byte	0x04, 0x17
        /*002a*/ 	.short	(.L_15 - .L_14)
.L_14:
        /*002c*/ 	.word	0x00000000
        /*0030*/ 	.short	0x0004
        /*0032*/ 	.short	0x0020
        /*0034*/ 	.byte	0x00, 0xf4, 0x21, 0x00


	//----- nvinfo : EIATTR_KPARAM_INFO
	.align		4
.L_15:
        /*0038*/ 	.byte	0x04, 0x17
        /*003a*/ 	.short	(.L_17 - .L_16)
.L_16:
        /*003c*/ 	.word	0x00000000
        /*0040*/ 	.short	0x0003
        /*0042*/ 	.short	0x0018
        /*0044*/ 	.byte	0x00, 0xf4, 0x21, 0x00


	//----- nvinfo : EIATTR_KPARAM_INFO
	.align		4
.L_17:
        /*0048*/ 	.byte	0x04, 0x17
        /*004a*/ 	.short	(.L_19 - .L_18)
.L_18:
        /*004c*/ 	.word	0x00000000
        /*0050*/ 	.short	0x0002
        /*0052*/ 	.short	0x0010
        /*0054*/ 	.byte	0x00, 0xf4, 0x21, 0x00


	//----- nvinfo : EIATTR_KPARAM_INFO
	.align		4
.L_19:
        /*0058*/ 	.byte	0x04, 0x17
        /*005a*/ 	.short	(.L_21 - .L_20)
.L_20:
        /*005c*/ 	.word	0x00000000
        /*0060*/ 	.short	0x0001
        /*0062*/ 	.short	0x0008
        /*0064*/ 	.byte	0x00, 0xf4, 0x21, 0x00


	//----- nvinfo : EIATTR_KPARAM_INFO
	.align		4
.L_21:
        /*0068*/ 	.byte	0x04, 0x17
        /*006a*/ 	.short	(.L_23 - .L_22)
.L_22:
        /*006c*/ 	.word	0x00000000
        /*0070*/ 	.short	0x0000
        /*0072*/ 	.short	0x0000
        /*0074*/ 	.byte	0x00, 0xf4, 0x21, 0x00


	//----- nvinfo : EIATTR_SPARSE_MMA_MASK
	.align		4
.L_23:
        /*0078*/ 	.byte	0x03, 0x50
        /*007a*/ 	.short	0x0000


	//----- nvinfo : EIATTR_MAXREG_COUNT
	.align		4
        /*007c*/ 	.byte	0x03, 0x1b
        /*007e*/ 	.short	0x00ff


	//----- nvinfo : EIATTR_EXIT_INSTR_OFFSETS
	.align		4
        /*0080*/ 	.byte	0x04, 0x1c
        /*0082*/ 	.short	(.L_25 - .L_24)


	//   ....[0]....
.L_24:
        /*0084*/ 	.word	0x00000600


	//----- nvinfo : EIATTR_REQNTID
	.align		4
.L_25:
        /*0088*/ 	.byte	0x04, 0x10
        /*008a*/ 	.short	(.L_27 - .L_26)
.L_26:
        /*008c*/ 	.word	0x00000080
        /*0090*/ 	.word	0x00000001
        /*0094*/ 	.word	0x00000001


	//----- nvinfo : EIATTR_CBANK_PARAM_SIZE
	.align		4
.L_27:
        /*0098*/ 	.byte	0x03, 0x19
        /*009a*/ 	.short	0x0034


	//----- nvinfo : EIATTR_PARAM_CBANK
	.align		4
        /*009c*/ 	.byte	0x04, 0x0a
        /*009e*/ 	.short	(.L_29 - .L_28)
	.align		4
.L_28:
        /*00a0*/ 	.word	index@(.nv.constant0.triton_poi_fused__unsafe_index_add_mul_sub_10)
        /*00a4*/ 	.short	0x0210
        /*00a6*/ 	.short	0x0034


	//----- nvinfo : EIATTR_SW_WAR
	.align		4
.L_29:
        /*00a8*/ 	.byte	0x04, 0x36
        /*00aa*/ 	.short	(.L_31 - .L_30)
.L_30:
        /*00ac*/ 	.word	0x00000008
.L_31:


//--------------------- .nv.callgraph             --------------------------
	.section	.nv.callgraph,"",@"SHT_CUDA_CALLGRAPH"
	.align	4
	.sectionentsize	8
	.align		4
        /*0000*/ 	.word	0x00000000
	.align		4
        /*0004*/ 	.word	0xffffffff
	.align		4
        /*0008*/ 	.word	0x00000000
	.align		4
        /*000c*/ 	.word	0xfffffffe
	.align		4
        /*0010*/ 	.word	0x00000000
	.align		4
        /*0014*/ 	.word	0xfffffffd
	.align		4
        /*0018*/ 	.word	0x00000000
	.align		4
        /*001c*/ 	.word	0xfffffffc


//--------------------- .text.triton_poi_fused__unsafe_index_add_mul_sub_10 --------------------------
	.section	.text.triton_poi_fused__unsafe_index_add_mul_sub_10,"ax",@progbits
	.align	128
        .global         triton_poi_fused__unsafe_index_add_mul_sub_10
        .type           triton_poi_fused__unsafe_index_add_mul_sub_10,@function
        .size           triton_poi_fused__unsafe_index_add_mul_sub_10,(.L_x_1 - triton_poi_fused__unsafe_index_add_mul_sub_10)
        .other          triton_poi_fused__unsafe_index_add_mul_sub_10,@"STO_CUDA_ENTRY STV_DEFAULT"
triton_poi_fused__unsafe_index_add_mul_sub_10:
.text.triton_poi_fused__unsafe_index_add_mul_sub_10:
[----:B------:R-:W-:Y:S01]  /*0000*/  LDC R1, c[0x0][0x28] ;  /* 0x00000a00ff017b82 */ /* 0x000fe20000000800 */
[----:B------:R-:W1:Y:S07]  /*0010*/  S2R R0, SR_TID.X ;  /* 0x0000000000007919 */ /* 0x000e6e0000002100 */
[----:B------:R-:W2:Y:S01]  /*0020*/  LDC.64 R14, c[0x0][0x210] ;  /* 0x00008400ff0e7b82 */ /* 0x000ea20000000a00 */
[----:B------:R-:W-:Y:S01]  /*0030*/  ULDC.64 UR4, c[0x0][0x208] ;  /* 0x0000820000047ab9 */ /* 0x000fe20000000a00 */
[----:B------:R-:W-:Y:S01]  /*0040*/  ULDC.64 UR6, c[0x0][0x220] ;  /* 0x0000880000067ab9 */ /* 0x000fe20000000a00 */
[----:B------:R-:W3:Y:S05]  /*0050*/  S2R R3, SR_CTAID.X ;  /* 0x0000000000037919 */ /* 0x000eea0000002500 */
[----:B------:R-:W4:Y:S01]  /*0060*/  LDC.64 R6, c[0x0][0x218] ;  /* 0x00008600ff067b82 */ /* 0x000f220000000a00 */
[----:B-1----:R-:W-:-:S05]  /*0070*/  IMAD.SHL.U32 R0, R0, 0x2, RZ ;  /* 0x0000000200007824 */ /* 0x002fca00078e00ff */
[----:B------:R-:W-:-:S05]  /*0080*/  LOP3.LUT R0, R0, 0xfe, RZ, 0xc0, !PT ;  /* 0x000000fe00007812 */ /* 0x000fca00078ec0ff */
[----:B---3--:R-:W-:-:S05]  /*0090*/  IMAD R0, R3, 0x100, R0 ;  /* 0x0000010003007824 */ /* 0x008fca00078e0200 */
[----:B------:R-:W-:-:S04]  /*00a0*/  SHF.R.S32.HI R5, RZ, 0x1f, R0 ;  /* 0x0000001fff057819 */ /* 0x000fc80000011400 */
[----:B------:R-:W-:Y:S02]  /*00b0*/  LEA.HI R2, R5, R0, RZ, 0x2 ;  /* 0x0000000005027211 */ /* 0x000fe400078f10ff */
[----:B------:R-:W1:Y:S02]  /*00c0*/  LDC.64 R4, c[0x0][0x228] ;  /* 0x00008a00ff047b82 */ /* 0x000e640000000a00 */
[----:B------:R-:W-:-:S04]  /*00d0*/  SHF.R.S32.HI R8, RZ, 0x2, R2 ;  /* 0x00000002ff087819 */ /* 0x000fc80000011402 */
[----:B------:R-:W-:-:S04]  /*00e0*/  LEA.HI R9, R8, R8, RZ, 0x2 ;  /* 0x0000000808097211 */ /* 0x000fc800078f10ff */
[----:B------:R-:W-:-:S05]  /*00f0*/  LOP3.LUT R9, R9, 0xfffffffc, RZ, 0xc0, !PT ;  /* 0xfffffffc09097812 */ /* 0x000fca00078ec0ff */
[----:B------:R-:W-:-:S04]  /*0100*/  IMAD.IADD R9, R8, 0x1, -R9 ;  /* 0x0000000108097824 */ /* 0x000fc800078e0a09 */
[----:B--2---:R-:W-:Y:S01]  /*0110*/  IMAD.WIDE R14, R9, 0x8, R14 ;  /* 0x00000008090e7825 */ /* 0x004fe200078e020e */
[----:B------:R-:W-:-:S05]  /*0120*/  LOP3.LUT R9, R2, 0xfffffffc, RZ, 0xc0, !PT ;  /* 0xfffffffc02097812 */ /* 0x000fca00078ec0ff */
[----:B------:R-:W-:Y:S01]  /*0130*/  IMAD.IADD R2, R0, 0x1, -R9 ;  /* 0x0000000100027824 */ /* 0x000fe200078e0a09 */
[----:B------:R-:W2:Y:S03]  /*0140*/  LDG.E.EL.64 R14, desc[UR4][R14.64] ;  /* 0x000000040e0e7981 */ /* 0x000ea6000c2e1b00 */
[----:B----4-:R-:W-:-:S04]  /*0150*/  IMAD.WIDE R6, R2, 0x8, R6 ;  /* 0x0000000802067825 */ /* 0x010fc800078e0206 */
[----:B-1----:R-:W-:Y:S02]  /*0160*/  IMAD.WIDE R8, R2, 0x8, R4 ;  /* 0x0000000802087825 */ /* 0x002fe400078e0204 */
[----:B------:R-:W3:Y:S04]  /*0170*/  LDG.E.EL.128 R4, desc[UR4][R6.64] ;  /* 0x0000000406047981 */ /* 0x000ee8000c2e1d00 */
[----:B------:R-:W4:Y:S01]  /*0180*/  LDG.E.EL.128 R8, desc[UR4][R8.64] ;  /* 0x0000000408087981 */ /* 0x000f22000c2e1d00 */
[----:B------:R-:W-:-:S04]  /*0190*/  SHF.R.S32.HI R3, RZ, 0x17, R3 ;  /* 0x00000017ff037819 */ /* 0x000fc80000011403 */
[----:B------:R-:W-:-:S04]  /*01a0*/  SGXT R3, R3, 0x1 ;  /* 0x000000010303781a */ /* 0x000fc80000000200 */
[CC--:B------:R-:W-:Y:S02]  /*01b0*/  LEA.HI R12, R3.reuse, R0.reuse, RZ, 0x4 ;  /* 0x00000000030c7211 */ /* 0x0c0fe400078f20ff */
[----:B------:R-:W-:Y:S02]  /*01c0*/  LEA.HI R3, R3, R0, RZ, 0xd ;  /* 0x0000000003037211 */ /* 0x000fe400078f68ff */
[--C-:B------:R-:W-:Y:S02]  /*01d0*/  SHF.R.S32.HI R16, RZ, 0x4, R12.reuse ;  /* 0x00000004ff107819 */ /* 0x100fe4000001140c */
[----:B------:R-:W-:Y:S02]  /*01e0*/  SHF.R.S32.HI R13, RZ, 0x1f, R12 ;  /* 0x0000001fff0d7819 */ /* 0x000fe4000001140c */
[----:B------:R-:W-:Y:S02]  /*01f0*/  SHF.R.S32.HI R3, RZ, 0xd, R3 ;  /* 0x0000000dff037819 */ /* 0x000fe40000011403 */
[----:B------:R-:W-:-:S03]  /*0200*/  LEA.HI R13, R13, R16, RZ, 0x9 ;  /* 0x000000100d0d7211 */ /* 0x000fc600078f48ff */
[----:B------:R-:W-:Y:S01]  /*0210*/  IMAD.SHL.U32 R3, R3, 0x800, RZ ;  /* 0x0000080003037824 */ /* 0x000fe200078e00ff */
[----:B------:R-:W-:-:S05]  /*0220*/  LOP3.LUT R17, R13, 0xfffffe00, RZ, 0xc0, !PT ;  /* 0xfffffe000d117812 */ /* 0x000fca00078ec0ff */
[----:B------:R-:W-:Y:S01]  /*0230*/  IMAD.IADD R12, R16, 0x1, -R17 ;  /* 0x00000001100c7824 */ /* 0x000fe200078e0a11 */
[----:B--2---:R-:W-:-:S04]  /*0240*/  SHF.R.U32.HI R19, RZ, 0x1e, R15 ;  /* 0x0000001eff137819 */ /* 0x004fc8000001160f */
[----:B------:R-:W-:-:S04]  /*0250*/  LOP3.LUT R19, R19, 0x2, RZ, 0xc0, !PT ;  /* 0x0000000213137812 */ /* 0x000fc800078ec0ff */
[----:B------:R-:W-:Y:S02]  /*0260*/  IADD3 R13, P0, R14, R19, RZ ;  /* 0x000000130e0d7210 */ /* 0x000fe40007f1e0ff */
[----:B---3--:R-:W-:Y:S02]  /*0270*/  SHF.R.U32.HI R21, RZ, 0x1e, R5 ;  /* 0x0000001eff157819 */ /* 0x008fe40000011605 */
[----:B----4-:R-:W-:Y:S01]  /*0280*/  SHF.R.U32.HI R17, RZ, 0x1e, R11 ;  /* 0x0000001eff117819 */ /* 0x010fe2000001160b */
[----:B------:R-:W-:Y:S01]  /*0290*/  IMAD.X R18, RZ, RZ, R15, P0 ;  /* 0x000000ffff127224 */ /* 0x000fe200000e060f */
[----:B------:R-:W-:Y:S02]  /*02a0*/  LOP3.LUT R21, R21, 0x2, RZ, 0xc0, !PT ;  /* 0x0000000215157812 */ /* 0x000fe400078ec0ff */
[----:B------:R-:W-:Y:S02]  /*02b0*/  SHF.R.U32.HI R15, RZ, 0x1e, R7 ;  /* 0x0000001eff0f7819 */ /* 0x000fe40000011607 */
[----:B------:R-:W-:-:S02]  /*02c0*/  IADD3 R4, P0, R4, R21, RZ ;  /* 0x0000001504047210 */ /* 0x000fc40007f1e0ff */
[----:B------:R-:W-:Y:S02]  /*02d0*/  SHF.R.U32.HI R19, RZ, 0x1e, R9 ;  /* 0x0000001eff137819 */ /* 0x000fe40000011609 */
[----:B------:R-:W-:Y:S01]  /*02e0*/  LOP3.LUT R17, R17, 0x2, RZ, 0xc0, !PT ;  /* 0x0000000211117812 */ /* 0x000fe200078ec0ff */
[----:B------:R-:W-:Y:S01]  /*02f0*/  IMAD.X R21, RZ, RZ, R5, P0 ;  /* 0x000000ffff157224 */ /* 0x000fe200000e0605 */
[----:B------:R-:W-:Y:S02]  /*0300*/  LOP3.LUT R15, R15, 0x2, RZ, 0xc0, !PT ;  /* 0x000000020f0f7812 */ /* 0x000fe400078ec0ff */
[----:B------:R-:W-:Y:S02]  /*0310*/  LOP3.LUT R19, R19, 0x2, RZ, 0xc0, !PT ;  /* 0x0000000213137812 */ /* 0x000fe400078ec0ff */
[----:B------:R-:W-:Y:S02]  /*0320*/  IADD3 R5, P0, R10, R17, RZ ;  /* 0x000000110a057210 */ /* 0x000fe40007f1e0ff */
[----:B------:R-:W-:-:S02]  /*0330*/  IADD3 R15, P1, R6, R15, RZ ;  /* 0x0000000f060f7210 */ /* 0x000fc40007f3e0ff */
[----:B------:R-:W-:Y:S01]  /*0340*/  IADD3 R19, P2, R8, R19, RZ ;  /* 0x0000001308137210 */ /* 0x000fe20007f5e0ff */
[----:B------:R-:W-:Y:S01]  /*0350*/  IMAD.X R10, RZ, RZ, R11, P0 ;  /* 0x000000ffff0a7224 */ /* 0x000fe200000e060b */
[C---:B------:R-:W-:Y:S01]  /*0360*/  LEA R16, P0, R4.reuse, UR6, 0xb ;  /* 0x0000000604107c11 */ /* 0x040fe2000f8058ff */
[----:B------:R-:W-:Y:S01]  /*0370*/  IMAD.X R22, RZ, RZ, R7, P1 ;  /* 0x000000ffff167224 */ /* 0x000fe200008e0607 */
[----:B------:R-:W-:Y:S01]  /*0380*/  LEA R6, P3, R5, UR6, 0xb ;  /* 0x0000000605067c11 */ /* 0x000fe2000f8658ff */
[----:B------:R-:W-:Y:S01]  /*0390*/  IMAD.X R20, RZ, RZ, R9, P2 ;  /* 0x000000ffff147224 */ /* 0x000fe200010e0609 */
[----:B------:R-:W-:Y:S01]  /*03a0*/  LEA R14, P1, R15, UR6, 0xb ;  /* 0x000000060f0e7c11 */ /* 0x000fe2000f8258ff */
[----:B------:R-:W-:Y:S01]  /*03b0*/  IMAD.SHL.U32 R11, R13, 0x1000, RZ ;  /* 0x000010000d0b7824 */ /* 0x000fe200078e00ff */
[----:B------:R-:W-:Y:S02]  /*03c0*/  LEA R8, P2, R19, UR6, 0xb ;  /* 0x0000000613087c11 */ /* 0x000fe4000f8458ff */
[----:B------:R-:W-:-:S02]  /*03d0*/  LEA.HI.X R17, R4, UR7, R21, 0xb, P0 ;  /* 0x0000000704117c11 */ /* 0x000fc400080f5c15 */
[----:B------:R-:W-:Y:S02]  /*03e0*/  LEA.HI.X R7, R5, UR7, R10, 0xb, P3 ;  /* 0x0000000705077c11 */ /* 0x000fe400098f5c0a */
[----:B------:R-:W-:Y:S01]  /*03f0*/  LEA.HI.X R15, R15, UR7, R22, 0xb, P1 ;  /* 0x000000070f0f7c11 */ /* 0x000fe200088f5c16 */
[----:B------:R-:W1:Y:S01]  /*0400*/  LDC.64 R4, c[0x0][0x230] ;  /* 0x00008c00ff047b82 */ /* 0x000e620000000a00 */
[----:B------:R-:W-:Y:S01]  /*0410*/  LEA.HI.X R9, R19, UR7, R20, 0xb, P2 ;  /* 0x0000000713097c11 */ /* 0x000fe200090f5c14 */
[----:B------:R-:W-:Y:S01]  /*0420*/  IMAD.WIDE R6, R12, 0x4, R6 ;  /* 0x000000040c067825 */ /* 0x000fe200078e0206 */
[----:B------:R-:W-:-:S03]  /*0430*/  SHF.L.U64.HI R10, R13, 0xc, R18 ;  /* 0x0000000c0d0a7819 */ /* 0x000fc60000010212 */
[----:B------:R-:W-:Y:S01]  /*0440*/  IMAD.WIDE R18, R12, 0x4, R16 ;  /* 0x000000040c127825 */ /* 0x000fe200078e0210 */
[----:B------:R-:W-:-:S03]  /*0450*/  IADD3 R6, P2, R6, R11, RZ ;  /* 0x0000000b06067210 */ /* 0x000fc60007f5e0ff */
[----:B------:R-:W-:Y:S01]  /*0460*/  IMAD.WIDE R16, R12, 0x4, R14 ;  /* 0x000000040c107825 */ /* 0x000fe200078e020e */
[----:B------:R-:W-:-:S03]  /*0470*/  IADD3 R14, P0, R18, R11, RZ ;  /* 0x0000000b120e7210 */ /* 0x000fc60007f1e0ff */
[----:B------:R-:W-:-:S04]  /*0480*/  IMAD.WIDE R8, R12, 0x4, R8 ;  /* 0x000000040c087825 */ /* 0x000fc800078e0208 */
[--C-:B------:R-:W-:Y:S01]  /*0490*/  IMAD.X R15, R19, 0x1, R10.reuse, P0 ;  /* 0x00000001130f7824 */ /* 0x100fe200000e060a */
[----:B------:R-:W-:Y:S01]  /*04a0*/  IADD3 R12, P0, R16, R11, RZ ;  /* 0x0000000b100c7210 */ /* 0x000fe20007f1e0ff */
[----:B------:R-:W-:Y:S01]  /*04b0*/  IMAD.X R7, R7, 0x1, R10, P2 ;  /* 0x0000000107077824 */ /* 0x000fe200010e060a */
[----:B------:R-:W-:Y:S01]  /*04c0*/  IADD3 R8, P1, R8, R11, RZ ;  /* 0x0000000b08087210 */ /* 0x000fe20007f3e0ff */
[----:B------:R-:W-:-:S04]  /*04d0*/  IMAD.WIDE R14, R3, 0x4, R14 ;  /* 0x00000004030e7825 */ /* 0x000fc800078e020e */
[--C-:B------:R-:W-:Y:S02]  /*04e0*/  IMAD.X R13, R17, 0x1, R10.reuse, P0 ;  /* 0x00000001110d7824 */ /* 0x100fe400000e060a */
[----:B------:R-:W-:Y:S01]  /*04f0*/  IMAD.X R9, R9, 0x1, R10, P1 ;  /* 0x0000000109097824 */ /* 0x000fe200008e060a */
[----:B------:R-:W2:Y:S01]  /*0500*/  LDG.E.EL R15, desc[UR4][R14.64] ;  /* 0x000000040e0f7981 */ /* 0x000ea2000c2e1900 */
[----:B------:R-:W-:-:S04]  /*0510*/  IMAD.WIDE R12, R3, 0x4, R12 ;  /* 0x00000004030c7825 */ /* 0x000fc800078e020c */
[C---:B------:R-:W-:Y:S02]  /*0520*/  IMAD.WIDE R8, R3.reuse, 0x4, R8 ;  /* 0x0000000403087825 */ /* 0x040fe400078e0208 */
[----:B------:R-:W3:Y:S02]  /*0530*/  LDG.E.EL R12, desc[UR4][R12.64] ;  /* 0x000000040c0c7981 */ /* 0x000ee4000c2e1900 */
[----:B------:R-:W-:Y:S02]  /*0540*/  IMAD.WIDE R6, R3, 0x4, R6 ;  /* 0x0000000403067825 */ /* 0x000fe400078e0206 */
[----:B------:R-:W2:Y:S02]  /*0550*/  LDG.E.EL R8, desc[UR4][R8.64] ;  /* 0x0000000408087981 */ /* 0x000ea4000c2e1900 */
[----:B-1----:R-:W-:Y:S02]  /*0560*/  IMAD.WIDE R4, R2, 0x4, R4 ;  /* 0x0000000402047825 */ /* 0x002fe400078e0204 */
[----:B------:R-:W3:Y:S01]  /*0570*/  LDG.E.EL R7, desc[UR4][R6.64] ;  /* 0x0000000406077981 */ /* 0x000ee2000c2e1900 */
[----:B------:R-:W1:Y:S03]  /*0580*/  LDC.64 R2, c[0x0][0x238] ;  /* 0x00008e00ff027b82 */ /* 0x000e660000000a00 */
[----:B------:R-:W4:Y:S01]  /*0590*/  LDG.E.EL.64 R4, desc[UR4][R4.64] ;  /* 0x0000000404047981 */ /* 0x000f22000c2e1b00 */
[----:B-1----:R-:W-:-:S04]  /*05a0*/  IMAD.WIDE R2, R0, 0x4, R2 ;  /* 0x0000000400027825 */ /* 0x002fc800078e0202 */
[----:B--2---:R-:W-:Y:S01]  /*05b0*/  FADD R10, -R15, R8 ;  /* 0x000000080f0a7221 */ /* 0x004fe20000000100 */
[----:B---3--:R-:W-:-:S03]  /*05c0*/  FADD R11, -R12, R7 ;  /* 0x000000070c0b7221 */ /* 0x008fc60000000100 */
[----:B----4-:R-:W-:Y:S01]  /*05d0*/  FFMA R10, R4, R10, R15 ;  /* 0x0000000a040a7223 */ /* 0x010fe2000000000f */
[----:B------:R-:W-:-:S05]  /*05e0*/  FFMA R11, R5, R11, R12 ;  /* 0x0000000b050b7223 */ /* 0x000fca000000000c */
[----:B------:R-:W-:Y:S01]  /*05f0*/  STG.E.64 desc[UR4][R2.64], R10 ;  /* 0x0000000a02007986 */ /* 0x000fe2000c101b04 */
[----:B------:R-:W-:Y:S05]  /*0600*/  EXIT ;  /* 0x000000000000794d */ /* 0x000fea0003800000 */
.L_x_0:
[----:B------:R-:W-:-:S00]  /*0610*/  BRA `(.L_x_0) ;  /* 0xfffffffc00fc7947 */ /* 0x000fc0000383ffff */
[----:B------:R-:W-:-:S00]  /*0620*/  NOP ;  /* 0x0000000000007918 */ /* 0x000fc00000000000 */
        /* <DEDUP_REMOVED lines=13> */
.L_x_1:


//--------------------- .nv.constant0.triton_poi_fused__unsafe_index_add_mul_sub_10 --------------------------
	.section	.nv.constant0.triton_poi_fused__unsafe_index_add_mul_sub_10,"a",@progbits
	.sectionflags	@""
	.align	4
.nv.constant0.triton_poi_fused__unsafe_index_add_mul_sub_10:
	.zero		580
